	.headerflags	@"EF_CUDA_TEXMODE_UNIFIED EF_CUDA_64BIT_ADDRESS EF_CUDA_ACCELERATORS EF_CUDA_SM90 EF_CUDA_VIRTUAL_SM(EF_CUDA_SM90)"
	.elftype	@"ET_EXEC"


//--------------------- .nv.info                  --------------------------
	.section	.nv.info,"",@"SHT_CUDA_INFO"
	.align	4


	//----- nvinfo : EIATTR_REGCOUNT
	.align		4
        /*0000*/ 	.byte	0x04, 0x2f
        /*0002*/ 	.short	(.L_3 - .L_2)
	.align		4
.L_2:
        /*0004*/ 	.word	index@(triton_poi_fused__native_batch_norm_legit_no_training_silu_16)
        /*0008*/ 	.word	0x00000010


	//----- nvinfo : EIATTR_MIN_STACK_SIZE
	.align		4
.L_3:
        /*000c*/ 	.byte	0x04, 0x12
        /*000e*/ 	.short	(.L_5 - .L_4)
	.align		4
.L_4:
        /*0010*/ 	.word	index@(triton_poi_fused__native_batch_norm_legit_no_training_silu_16)
        /*0014*/ 	.word	0x00000000


	//----- nvinfo : EIATTR_FRAME_SIZE
	.align		4
.L_5:
        /*0018*/ 	.byte	0x04, 0x11
        /*001a*/ 	.short	(.L_7 - .L_6)
	.align		4
.L_6:
        /*001c*/ 	.word	index@(triton_poi_fused__native_batch_norm_legit_no_training_silu_16)
        /*0020*/ 	.word	0x00000000


	//----- nvinfo : EIATTR_MIN_STACK_SIZE
	.align		4
.L_7:
        /*0024*/ 	.byte	0x04, 0x12
        /*0026*/ 	.short	(.L_9 - .L_8)
	.align		4
.L_8:
        /*0028*/ 	.word	index@(triton_poi_fused__native_batch_norm_legit_no_training_silu_16)
        /*002c*/ 	.word	0x00000000
.L_9:


//--------------------- .nv.info.triton_poi_fused__native_batch_norm_legit_no_training_silu_16 --------------------------
	.section	.nv.info.triton_poi_fused__native_batch_norm_legit_no_training_silu_16,"",@"SHT_CUDA_INFO"
	.sectionflags	@""
	.align	4


	//----- nvinfo : EIATTR_CUDA_API_VERSION
	.align		4
        /*0000*/ 	.byte	0x04, 0x37
        /*0002*/ 	.short	(.L_11 - .L_10)
.L_10:
        /*0004*/ 	.word	0x0000007c


	//----- nvinfo : EIATTR_KPARAM_INFO
	.align		4
.L_11:
        /*0008*/ 	.byte	0x04, 0x17
        /*000a*/ 	.short	(.L_13 - .L_12)
.L_12:
        /*000c*/ 	.word	0x00000000
        /*0010*/ 	.short	0x0006
        /*0012*/ 	.short	0x0030
        /*0014*/ 	.byte	0x00, 0xf0, 0x11, 0x00


	//----- nvinfo : EIATTR_KPARAM_INFO
	.align		4
.L_13:
        /*0018*/ 	.byte	0x04, 0x17
        /*001a*/ 	.short	(.L_15 - .L_14)
.L_14:
        /*001c*/ 	.word	0x00000000
        /*0020*/ 	.short	0x0005
        /*0022*/ 	.short	0x0028
        /*0024*/ 	.byte	0x00, 0xf4, 0x21, 0x00


	//----- nvinfo : EIATTR_KPARAM_INFO
	.align		4
.L_15:
        /*0028*/ 	.byte	0x04, 0x17
        /*002a*/ 	.short	(.L_17 - .L_16)
.L_16:
        /*002c*/ 	.word	0x00000000
        /*0030*/ 	.short	0x0004
        /*0032*/ 	.short	0x0020
        /*0034*/ 	.byte	0x00, 0xf4, 0x21, 0x00


	//----- nvinfo : EIATTR_KPARAM_INFO
	.align		4
.L_17:
        /*0038*/ 	.byte	0x04, 0x17
        /*003a*/ 	.short	(.L_19 - .L_18)
.L_18:
        /*003c*/ 	.word	0x00000000
        /*0040*/ 	.short	0x0003
        /*0042*/ 	.short	0x0018
        /*0044*/ 	.byte	0x00, 0xf4, 0x21, 0x00


	//----- nvinfo : EIATTR_KPARAM_INFO
	.align		4
.L_19:
        /*0048*/ 	.byte	0x04, 0x17
        /*004a*/ 	.short	(.L_21 - .L_20)
.L_20:
        /*004c*/ 	.word	0x00000000
        /*0050*/ 	.short	0x0002
        /*0052*/ 	.short	0x0010
        /*0054*/ 	.byte	0x00, 0xf4, 0x21, 0x00


	//----- nvinfo : EIATTR_KPARAM_INFO
	.align		4
.L_21:
        /*0058*/ 	.byte	0x04, 0x17
        /*005a*/ 	.short	(.L_23 - .L_22)
.L_22:
        /*005c*/ 	.word	0x00000000
        /*0060*/ 	.short	0x0001
        /*0062*/ 	.short	0x0008
        /*0064*/ 	.byte	0x00, 0xf4, 0x21, 0x00


	//----- nvinfo : EIATTR_KPARAM_INFO
	.align		4
.L_23:
        /*0068*/ 	.byte	0x04, 0x17
        /*006a*/ 	.short	(.L_25 - .L_24)
.L_24:
        /*006c*/ 	.word	0x00000000
        /*0070*/ 	.short	0x0000
        /*0072*/ 	.short	0x0000
        /*0074*/ 	.byte	0x00, 0xf4, 0x21, 0x00


	//----- nvinfo : EIATTR_SPARSE_MMA_MASK
	.align		4
.L_25:
        /*0078*/ 	.byte	0x03, 0x50
        /*007a*/ 	.short	0x0000


	//----- nvinfo : EIATTR_MAXREG_COUNT
	.align		4
        /*007c*/ 	.byte	0x03, 0x1b
        /*007e*/ 	.short	0x00ff


	//----- nvinfo : EIATTR_EXIT_INSTR_OFFSETS
	.align		4
        /*0080*/ 	.byte	0x04, 0x1c
        /*0082*/ 	.short	(.L_27 - .L_26)


	//   ....[0]....
.L_26:
        /*0084*/ 	.word	0x00000380


	//----- nvinfo : EIATTR_REQNTID
	.align		4
.L_27:
        /*0088*/ 	.byte	0x04, 0x10
        /*008a*/ 	.short	(.L_29 - .L_28)
.L_28:
        /*008c*/ 	.word	0x00000080
        /*0090*/ 	.word	0x00000001
        /*0094*/ 	.word	0x00000001


	//----- nvinfo : EIATTR_CBANK_PARAM_SIZE
	.align		4
.L_29:
        /*0098*/ 	.byte	0x03, 0x19
        /*009a*/ 	.short	0x0034


	//----- nvinfo : EIATTR_PARAM_CBANK
	.align		4
        /*009c*/ 	.byte	0x04, 0x0a
        /*009e*/ 	.short	(.L_31 - .L_30)
	.align		4
.L_30:
        /*00a0*/ 	.word	index@(.nv.constant0.triton_poi_fused__native_batch_norm_legit_no_training_silu_16)
        /*00a4*/ 	.short	0x0210
        /*00a6*/ 	.short	0x0034


	//----- nvinfo : EIATTR_SW_WAR
	.align		4
.L_31:
        /*00a8*/ 	.byte	0x04, 0x36
        /*00aa*/ 	.short	(.L_33 - .L_32)
.L_32:
        /*00ac*/ 	.word	0x00000008
.L_33:


//--------------------- .nv.callgraph             --------------------------
	.section	.nv.callgraph,"",@"SHT_CUDA_CALLGRAPH"
	.align	4
	.sectionentsize	8
	.align		4
        /*0000*/ 	.word	0x00000000
	.align		4
        /*0004*/ 	.word	0xffffffff
	.align		4
        /*0008*/ 	.word	0x00000000
	.align		4
        /*000c*/ 	.word	0xfffffffe
	.align		4
        /*0010*/ 	.word	0x00000000
	.align		4
        /*0014*/ 	.word	0xfffffffd
	.align		4
        /*0018*/ 	.word	0x00000000
	.align		4
        /*001c*/ 	.word	0xfffffffc


//--------------------- .nv.constant4             --------------------------
	.section	.nv.constant4,"a",@progbits
	.align	8
	.align		8
.nv.constant4:
        /*0000*/ 	.dword	_$_str
	.align		8
        /*0008*/ 	.dword	_$_str_$_2


//--------------------- .text.triton_poi_fused__native_batch_norm_legit_no_training_silu_16 --------------------------
	.section	.text.triton_poi_fused__native_batch_norm_legit_no_training_silu_16,"ax",@progbits
	.align	128
        .global         triton_poi_fused__native_batch_norm_legit_no_training_silu_16
        .type           triton_poi_fused__native_batch_norm_legit_no_training_silu_16,@function
        .size           triton_poi_fused__native_batch_norm_legit_no_training_silu_16,(.L_x_1 - triton_poi_fused__native_batch_norm_legit_no_training_silu_16)
        .other          triton_poi_fused__native_batch_norm_legit_no_training_silu_16,@"STO_CUDA_ENTRY STV_DEFAULT"
triton_poi_fused__native_batch_norm_legit_no_training_silu_16:
.text.triton_poi_fused__native_batch_norm_legit_no_training_silu_16:
[----:B------:R-:W-:Y:S01]  /*0000*/  LDC R1, c[0x0][0x28] ;  /* 0x00000a00ff017b82 */ /* 0x000fe20000000800 */
[----:B------:R-:W1:Y:S07]  /*0010*/  S2R R0, SR_TID.X ;  /* 0x0000000000007919 */ /* 0x000e6e0000002100 */
[----:B------:R-:W2:Y:S01]  /*0020*/  LDC.64 R6, c[0x0][0x228] ;  /* 0x00008a00ff067b82 */ /* 0x000ea20000000a00 */
[----:B------:R-:W-:Y:S01]  /*0030*/  ULDC.64 UR4, c[0x0][0x208] ;  /* 0x0000820000047ab9 */ /* 0x000fe20000000a00 */
[----:B------:R-:W3:Y:S06]  /*0040*/  S2R R3, SR_CTAID.X ;  /* 0x0000000000037919 */ /* 0x000eec0000002500 */
[----:B------:R-:W4:Y:S08]  /*0050*/  LDC.64 R4, c[0x0][0x220] ;  /* 0x00008800ff047b82 */ /* 0x000f300000000a00 */
[----:B------:R-:W5:Y:S08]  /*0060*/  LDC.64 R8, c[0x0][0x230] ;  /* 0x00008c00ff087b82 */ /* 0x000f700000000a00 */
[----:B------:R-:W5:Y:S01]  /*0070*/  LDC.64 R10, c[0x0][0x238] ;  /* 0x00008e00ff0a7b82 */ /* 0x000f620000000a00 */
[----:B-1----:R-:W-:-:S02]  /*0080*/  LOP3.LUT R0, R0, 0x7f, RZ, 0xc0, !PT ;  /* 0x0000007f00007812 */ /* 0x002fc400078ec0ff */
[----:B---3--:R-:W-:Y:S02]  /*0090*/  SHF.R.S32.HI R2, RZ, 0x18, R3 ;  /* 0x00000018ff027819 */ /* 0x008fe40000011403 */
[----:B------:R-:W-:Y:S02]  /*00a0*/  LEA R0, R3, R0, 0x7 ;  /* 0x0000000003007211 */ /* 0x000fe400078e38ff */
[----:B------:R-:W-:-:S04]  /*00b0*/  SGXT R3, R2, 0x1 ;  /* 0x000000010203781a */ /* 0x000fc80000000200 */
[----:B------:R-:W-:-:S04]  /*00c0*/  LEA.HI R3, R3, R0, RZ, 0xa ;  /* 0x0000000003037211 */ /* 0x000fc800078f50ff */
[----:B------:R-:W-:-:S04]  /*00d0*/  LOP3.LUT R3, R3, 0xfffffc00, RZ, 0xc0, !PT ;  /* 0xfffffc0003037812 */ /* 0x000fc800078ec0ff */
[----:B------:R-:W-:Y:S02]  /*00e0*/  IADD3 R13, R0, -R3, RZ ;  /* 0x80000003000d7210 */ /* 0x000fe40007ffe0ff */
[----:B------:R-:W1:Y:S03]  /*00f0*/  LDC.64 R2, c[0x0][0x218] ;  /* 0x00008600ff027b82 */ /* 0x000e660000000a00 */
[----:B--2---:R-:W-:-:S06]  /*0100*/  IMAD.WIDE R6, R13, 0x4, R6 ;  /* 0x000000040d067825 */ /* 0x004fcc00078e0206 */
[----:B------:R-:W2:Y:S01]  /*0110*/  LDG.E.EL R6, desc[UR4][R6.64] ;  /* 0x0000000406067981 */ /* 0x000ea2000c2e1900 */
[----:B----4-:R-:W-:-:S04]  /*0120*/  IMAD.WIDE R4, R13, 0x4, R4 ;  /* 0x000000040d047825 */ /* 0x010fc800078e0204 */
[C---:B-----5:R-:W-:Y:S02]  /*0130*/  IMAD.WIDE R8, R13.reuse, 0x4, R8 ;  /* 0x000000040d087825 */ /* 0x060fe400078e0208 */
[----:B------:R3:W4:Y:S02]  /*0140*/  LDG.E.EL R5, desc[UR4][R4.64] ;  /* 0x0000000404057981 */ /* 0x000724000c2e1900 */
[----:B0-----:R-:W-:Y:S02]  /*0150*/  IMAD.WIDE R10, R13, 0x4, R10 ;  /* 0x000000040d0a7825 */ /* 0x001fe400078e020a */
[----:B------:R-:W5:Y:S02]  /*0160*/  LDG.E.EL R8, desc[UR4][R8.64] ;  /* 0x0000000408087981 */ /* 0x000f64000c2e1900 */
[----:B-1----:R-:W-:Y:S02]  /*0170*/  IMAD.WIDE R2, R0, 0x4, R2 ;  /* 0x0000000400027825 */ /* 0x002fe400078e0202 */
[----:B------:R-:W5:Y:S04]  /*0180*/  LDG.E.EL R11, desc[UR4][R10.64] ;  /* 0x000000040a0b7981 */ /* 0x000f68000c2e1900 */
[----:B------:R-:W4:Y:S01]  /*0190*/  LDG.E R2, desc[UR4][R2.64] ;  /* 0x0000000402027981 */ /* 0x000f22000c1e1900 */
[----:B------:R-:W-:Y:S01]  /*01a0*/  HFMA2.MMA R12, -RZ, RZ, 1.625, 0 ;  /* 0x3e800000ff0c7435 */ /* 0x000fe200000001ff */
[----:B--2---:R-:W-:-:S04]  /*01b0*/  FADD R6, R6, 9.9999997473787516356e-06 ;  /* 0x3727c5ac06067421 */ /* 0x004fc80000000000 */
[----:B------:R-:W0:Y:S02]  /*01c0*/  MUFU.SQRT R7, R6 ;  /* 0x0000000600077308 */ /* 0x000e240000002000 */
[C---:B0-----:R-:W-:Y:S02]  /*01d0*/  FSETP.GT.AND P0, PT, R7.reuse, 8.50705917302346158658e+37, PT ;  /* 0x7e8000000700780b */ /* 0x041fe40003f04000 */
[----:B------:R-:W-:-:S11]  /*01e0*/  FSETP.GEU.AND P1, PT, R7, 1.175494350822287508e-38, PT ;  /* 0x008000000700780b */ /* 0x000fd60003f2e000 */
[----:B------:R-:W-:-:S04]  /*01f0*/  @P0 FMUL R7, R7, 0.25 ;  /* 0x3e80000007070820 */ /* 0x000fc80000400000 */
[----:B------:R-:W-:-:S06]  /*0200*/  @!P1 FMUL R7, R7, 16777216 ;  /* 0x4b80000007079820 */ /* 0x000fcc0000400000 */
[----:B------:R-:W0:Y:S01]  /*0210*/  MUFU.RCP R7, R7 ;  /* 0x0000000700077308 */ /* 0x000e220000001000 */
[----:B---3--:R-:W-:Y:S01]  /*0220*/  FSEL R4, R12, 1, P0 ;  /* 0x3f8000000c047808 */ /* 0x008fe20000000000 */
[----:B----4-:R-:W-:-:S04]  /*0230*/  FADD R2, R2, -R5 ;  /* 0x8000000502027221 */ /* 0x010fc80000000000 */
[----:B------:R-:W-:-:S04]  /*0240*/  @!P1 FMUL R4, R4, 16777216 ;  /* 0x4b80000004049820 */ /* 0x000fc80000400000 */
[----:B0-----:R-:W-:-:S04]  /*0250*/  FMUL R3, R7, R4 ;  /* 0x0000000407037220 */ /* 0x001fc80000400000 */
[----:B------:R-:W-:-:S04]  /*0260*/  FMUL R2, R2, R3 ;  /* 0x0000000302027220 */ /* 0x000fc80000400000 */
[----:B-----5:R-:W-:-:S04]  /*0270*/  FFMA R8, R8, R2, R11 ;  /* 0x0000000208087223 */ /* 0x020fc8000000000b */
[----:B------:R-:W-:-:S04]  /*0280*/  FADD R2, RZ, -R8 ;  /* 0x80000008ff027221 */ /* 0x000fc80000000000 */
[----:B------:R-:W-:-:S05]  /*0290*/  FMUL R4, R2, 1.4426950216293334961 ;  /* 0x3fb8aa3b02047820 */ /* 0x000fca0000400000 */
[----:B------:R-:W-:-:S13]  /*02a0*/  FSETP.GEU.AND P0, PT, R4, -126, PT ;  /* 0xc2fc00000400780b */ /* 0x000fda0003f0e000 */
[----:B------:R-:W-:-:S04]  /*02b0*/  @!P0 FMUL R4, R4, 0.5 ;  /* 0x3f00000004048820 */ /* 0x000fc80000400000 */
[----:B------:R-:W0:Y:S02]  /*02c0*/  MUFU.EX2 R2, R4 ;  /* 0x0000000400027308 */ /* 0x000e240000000800 */
[----:B0-----:R-:W-:-:S04]  /*02d0*/  @!P0 FMUL R2, R2, R2 ;  /* 0x0000000202028220 */ /* 0x001fc80000400000 */
[----:B------:R-:W-:Y:S02]  /*02e0*/  FADD R5, R2, 1 ;  /* 0x3f80000002057421 */ /* 0x000fe40000000000 */
[----:B------:R-:W0:Y:S03]  /*02f0*/  LDC.64 R2, c[0x0][0x210] ;  /* 0x00008400ff027b82 */ /* 0x000e260000000a00 */
[----:B------:R-:W-:-:S13]  /*0300*/  FSETP.GT.AND P0, PT, R5, 8.50705917302346158658e+37, PT ;  /* 0x7e8000000500780b */ /* 0x000fda0003f04000 */
[----:B------:R-:W-:-:S06]  /*0310*/  @P0 FMUL R5, R5, 0.25 ;  /* 0x3e80000005050820 */ /* 0x000fcc0000400000 */
[----:B------:R-:W1:Y:S01]  /*0320*/  MUFU.RCP R5, R5 ;  /* 0x0000000500057308 */ /* 0x000e620000001000 */
[----:B------:R-:W-:Y:S01]  /*0330*/  FSEL R6, R12, 1, P0 ;  /* 0x3f8000000c067808 */ /* 0x000fe20000000000 */
[----:B0-----:R-:W-:-:S04]  /*0340*/  IMAD.WIDE R2, R0, 0x4, R2 ;  /* 0x0000000400027825 */ /* 0x001fc800078e0202 */
[----:B-1----:R-:W-:-:S04]  /*0350*/  FMUL R7, R5, R6 ;  /* 0x0000000605077220 */ /* 0x002fc80000400000 */
[----:B------:R-:W-:-:S05]  /*0360*/  FMUL R7, R8, R7 ;  /* 0x0000000708077220 */ /* 0x000fca0000400000 */
[----:B------:R-:W-:Y:S01]  /*0370*/  STG.E desc[UR4][R2.64], R7 ;  /* 0x0000000702007986 */ /* 0x000fe2000c101904 */
[----:B------:R-:W-:Y:S05]  /*0380*/  EXIT ;  /* 0x000000000000794d */ /* 0x000fea0003800000 */
.L_x_0:
[----:B------:R-:W-:-:S00]  /*0390*/  BRA `(.L_x_0) ;  /* 0xfffffffc00fc7947 */ /* 0x000fc0000383ffff */
[----:B------:R-:W-:-:S00]  /*03a0*/  NOP ;  /* 0x0000000000007918 */ /* 0x000fc00000000000 */
        /* <DEDUP_REMOVED lines=13> */
.L_x_1:


//--------------------- .nv.global.init           --------------------------
	.section	.nv.global.init,"aw",@progbits
.nv.global.init:
	.type		_$_str,@object
	.size		_$_str,(_$_str_$_2 - _$_str)
_$_str:
        /*0000*/ 	.byte	0x5f, 0x5f, 0x43, 0x55, 0x44, 0x41, 0x5f, 0x46, 0x54, 0x5a, 0x00
	.type		_$_str_$_2,@object
	.size		_$_str_$_2,(.L_1 - _$_str_$_2)
_$_str_$_2:
        /*000b*/ 	.byte	0x5f, 0x5f, 0x43, 0x55, 0x44, 0x41, 0x5f, 0x50, 0x52, 0x45, 0x43, 0x5f, 0x53, 0x51, 0x52, 0x54
        /*001b*/ 	.byte	0x00
.L_1:


//--------------------- .nv.constant0.triton_poi_fused__native_batch_norm_legit_no_training_silu_16 --------------------------
	.section	.nv.constant0.triton_poi_fused__native_batch_norm_legit_no_training_silu_16,"a",@progbits
	.sectionflags	@""
	.align	4
.nv.constant0.triton_poi_fused__native_batch_norm_legit_no_training_silu_16:
	.zero		580
